//
// Generated by NVIDIA NVVM Compiler
//
// Compiler Build ID: CL-36424714
// Cuda compilation tools, release 13.0, V13.0.88
// Based on NVVM 20.0.0
//

.version 9.0
.target sm_100
.address_size 64

	// .globl	_Z5gemm0v

.visible .entry _Z5gemm0v()
{


	ret;

}


// ===== COMPILED SASS (sm_100) =====

	.target	sm_100

	.elftype	@"ET_EXEC"


//--------------------- .note.nv.tkinfo           --------------------------
	.section	.note.nv.tkinfo,"",@"SHT_NOTE"
	.sectionflags	@"SHF_NOTE_NV_TKINFO"
	.tkinfo
        /*0018*/ 	.word	0x00000002
        /*0030*/ 	.string	""
        /*0030*/ 	.string	"ptxas"
        /*0030*/ 	.string	"Cuda compilation tools, release 13.0, V13.0.88"
        /*0030*/ 	.string	"Build cuda_13.0.r13.0/compiler.36424714_0"
        /*0030*/ 	.string	"-arch sm_100 -m 64 "



//--------------------- .note.nv.cuinfo           --------------------------
	.section	.note.nv.cuinfo,"",@"SHT_NOTE"
	.sectionflags	@"SHF_NOTE_NV_CUINFO"
        /*0018*/ 	.short	0x0002
        /*001a*/ 	.short	0x0064
        /*001c*/ 	.short	0x0082
	.zero		2


//--------------------- .nv.info                  --------------------------
	.section	.nv.info,"",@"SHT_CUDA_INFO"
	.align	4


	//----- nvinfo : EIATTR_REGCOUNT
	.align		4
        /*0000*/ 	.byte	0x04, 0x2f
        /*0002*/ 	.short	(.L_1 - .L_0)
	.align		4
.L_0:
        /*0004*/ 	.word	index@(_Z5gemm0v)
        /*0008*/ 	.word	0x00000004


	//----- nvinfo : EIATTR_FRAME_SIZE
	.align		4
.L_1:
        /*000c*/ 	.byte	0x04, 0x11
        /*000e*/ 	.short	(.L_3 - .L_2)
	.align		4
.L_2:
        /*0010*/ 	.word	index@(_Z5gemm0v)
        /*0014*/ 	.word	0x00000000


	//----- nvinfo : EIATTR_MIN_STACK_SIZE
	.align		4
.L_3:
        /*0018*/ 	.byte	0x04, 0x12
        /*001a*/ 	.short	(.L_5 - .L_4)
	.align		4
.L_4:
        /*001c*/ 	.word	index@(_Z5gemm0v)
        /*0020*/ 	.word	0x00000000
.L_5:


//--------------------- .nv.compat                --------------------------
	.section	.nv.compat,"",@"SHT_CUDA_COMPAT_INFO"
	.align	4
        /*0000*/ 	.byte	0x02, 0x09, 0x00, 0x00, 0x02, 0x02, 0x01, 0x00, 0x02, 0x05, 0x05, 0x00, 0x03, 0x07, 0x01, 0x01
        /*0010*/ 	.byte	0x02, 0x03, 0x00, 0x00, 0x02, 0x06, 0x01, 0x00, 0x04, 0x0b, 0x08, 0x00, 0x09, 0x00, 0x00, 0x00
        /*0020*/ 	.byte	0x00, 0x00, 0x00, 0x00


//--------------------- .nv.info._Z5gemm0v        --------------------------
	.section	.nv.info._Z5gemm0v,"",@"SHT_CUDA_INFO"
	.sectionflags	@""
	.align	4


	//----- nvinfo : EIATTR_CUDA_API_VERSION
	.align		4
        /*0000*/ 	.byte	0x04, 0x37
        /*0002*/ 	.short	(.L_7 - .L_6)
.L_6:
        /*0004*/ 	.word	0x00000082


	//----- nvinfo : EIATTR_SPARSE_MMA_MASK
	.align		4
.L_7:
        /*0008*/ 	.byte	0x03, 0x50
        /*000a*/ 	.short	0x0000


	//----- nvinfo : EIATTR_MAXREG_COUNT
	.align		4
        /*000c*/ 	.byte	0x03, 0x1b
        /*000e*/ 	.short	0x00ff


	//----- nvinfo : EIATTR_MERCURY_ISA_VERSION
	.align		4
        /*0010*/ 	.byte	0x03, 0x5f
        /*0012*/ 	.short	0x0101


	//----- nvinfo : EIATTR_VRC_CTA_INIT_COUNT
	.align		4
        /*0014*/ 	.byte	0x02, 0x4a
	.zero		1
	.zero		1


	//----- nvinfo : EIATTR_EXIT_INSTR_OFFSETS
	.align		4
        /*0018*/ 	.byte	0x04, 0x1c
        /*001a*/ 	.short	(.L_9 - .L_8)


	//   ....[0]....
.L_8:
        /*001c*/ 	.word	0x00000010


	//----- nvinfo : EIATTR_SW_WAR
	.align		4
.L_9:
        /*0020*/ 	.byte	0x04, 0x36
        /*0022*/ 	.short	(.L_11 - .L_10)
.L_10:
        /*0024*/ 	.word	0x00000008
.L_11:


//--------------------- .nv.callgraph             --------------------------
	.section	.nv.callgraph,"",@"SHT_CUDA_CALLGRAPH"
	.align	4
	.sectionentsize	8
	.align		4
        /*0000*/ 	.word	0x00000000
	.align		4
        /*0004*/ 	.word	0xffffffff
	.align		4
        /*0008*/ 	.word	0x00000000
	.align		4
        /*000c*/ 	.word	0xfffffffe
	.align		4
        /*0010*/ 	.word	0x00000000
	.align		4
        /*0014*/ 	.word	0xfffffffd
	.align		4
        /*0018*/ 	.word	0x00000000
	.align		4
        /*001c*/ 	.word	0xfffffffc


//--------------------- .text._Z5gemm0v           --------------------------
	.section	.text._Z5gemm0v,"ax",@progbits
	.align	128
        .global         _Z5gemm0v
        .type           _Z5gemm0v,@function
        .size           _Z5gemm0v,(.L_x_1 - _Z5gemm0v)
        .other          _Z5gemm0v,@"STO_CUDA_ENTRY STV_DEFAULT"
_Z5gemm0v:
.text._Z5gemm0v:
[----:B------:R-:W-:Y:S01]  /*0000*/  LDC R1, c[0x0][0x37c] ;  /* 0x0000df00ff017b82 */ /* 0x000fe20000000800 */
[----:B------:R-:W-:Y:S05]  /*0010*/  EXIT ;  /* 0x000000000000794d */ /* 0x000fea0003800000 */
.L_x_0:
[----:B------:R-:W-:-:S00]  /*0020*/  BRA `(.L_x_0) ;  /* 0xfffffffc00fc7947 */ /* 0x000fc0000383ffff */
[----:B------:R-:W-:-:S00]  /*0030*/  NOP ;  /* 0x0000000000007918 */ /* 0x000fc00000000000 */
        /* <DEDUP_REMOVED lines=12> */
.L_x_1:


//--------------------- .nv.shared.reserved.0     --------------------------
	.section	.nv.shared.reserved.0,"aw",@nobits
	.weak		__nv_reservedSMEM_offset_0_alias
	.size		__nv_reservedSMEM_offset_0_alias, 0, 64
	.other		__nv_reservedSMEM_offset_0_alias,@"STO_CUDA_RESERVED_SHARED STV_DEFAULT"
__nv_reservedSMEM_offset_0_alias:
	.zero		0
	.zero		64


//--------------------- .nv.constant0._Z5gemm0v   --------------------------
	.section	.nv.constant0._Z5gemm0v,"a",@progbits
	.sectionflags	@""
	.align	4
.nv.constant0._Z5gemm0v:
	.zero		896


//--------------------- SYMBOLS --------------------------

	.type		.nv.reservedSmem.offset0,@object
	.size		.nv.reservedSmem.offset0,0x4
